//
// Generated by NVIDIA NVVM Compiler
//
// Compiler Build ID: CL-36424714
// Cuda compilation tools, release 13.0, V13.0.88
// Based on NVVM 20.0.0
//

.version 9.0
.target sm_100
.address_size 64

	// .globl	_Z6kernalPfS_i
.extern .shared .align 16 .b8 sm[];

.visible .entry _Z6kernalPfS_i(
	.param .u64 .ptr .align 1 _Z6kernalPfS_i_param_0,
	.param .u64 .ptr .align 1 _Z6kernalPfS_i_param_1,
	.param .u32 _Z6kernalPfS_i_param_2
)
{
	.reg .pred 	%p<33>;
	.reg .b32 	%r<104>;
	.reg .b32 	%f<71>;
	.reg .b64 	%rd<52>;
	.reg .b64 	%fd<7>;

	ld.param.u64 	%rd10, [_Z6kernalPfS_i_param_1];
	ld.param.u32 	%r48, [_Z6kernalPfS_i_param_2];
	cvta.to.global.u64 	%rd1, %rd10;
	mov.u32 	%r1, %tid.x;
	add.s32 	%r2, %r1, 1;
	mov.u32 	%r3, %tid.y;
	add.s32 	%r4, %r3, 1;
	mov.u32 	%r49, %ctaid.x;
	mov.u32 	%r5, %ntid.x;
	mul.lo.s32 	%r6, %r49, %r5;
	add.s32 	%r7, %r2, %r6;
	mov.u32 	%r50, %ctaid.y;
	mov.u32 	%r8, %ntid.y;
	mul.lo.s32 	%r9, %r50, %r8;
	add.s32 	%r51, %r4, %r9;
	add.s32 	%r52, %r48, -1;
	max.s32 	%r53, %r7, %r51;
	setp.ge.s32 	%p3, %r53, %r52;
	@%p3 bra 	$L__BB0_48;
	mul.lo.s32 	%r11, %r48, %r51;
	add.s32 	%r12, %r11, %r7;
	mul.wide.s32 	%rd11, %r12, 4;
	add.s64 	%rd2, %rd1, %rd11;
	ld.global.f32 	%f13, [%rd2];
	add.s32 	%r13, %r5, 2;
	mul.lo.s32 	%r54, %r4, %r13;
	add.s32 	%r55, %r54, %r1;
	shl.b32 	%r56, %r55, 2;
	mov.u32 	%r57, sm;
	add.s32 	%r14, %r57, %r56;
	st.shared.f32 	[%r14+4], %f13;
	setp.ne.s32 	%p4, %r1, 0;
	shl.b32 	%r58, %r54, 2;
	add.s32 	%r15, %r57, %r58;
	@%p4 bra 	$L__BB0_3;
	add.s32 	%r59, %r11, %r6;
	mul.wide.s32 	%rd12, %r59, 4;
	add.s64 	%rd13, %rd1, %rd12;
	ld.global.f32 	%f14, [%rd13];
	st.shared.f32 	[%r15], %f14;
$L__BB0_3:
	setp.eq.s32 	%p5, %r2, %r5;
	add.s32 	%r16, %r48, -2;
	setp.eq.s32 	%p6, %r7, %r16;
	or.pred  	%p1, %p5, %p6;
	not.pred 	%p7, %p1;
	@%p7 bra 	$L__BB0_5;
	ld.global.f32 	%f15, [%rd2+4];
	st.shared.f32 	[%r14+8], %f15;
$L__BB0_5:
	setp.ne.s32 	%p8, %r3, 0;
	shl.b32 	%r60, %r1, 2;
	add.s32 	%r17, %r57, %r60;
	@%p8 bra 	$L__BB0_7;
	mad.lo.s32 	%r62, %r48, %r9, %r7;
	mul.wide.s32 	%rd14, %r62, 4;
	add.s64 	%rd15, %rd1, %rd14;
	ld.global.f32 	%f16, [%rd15];
	st.shared.f32 	[%r17+4], %f16;
$L__BB0_7:
	setp.eq.s32 	%p9, %r4, %r8;
	setp.eq.s32 	%p10, %r51, %r16;
	or.pred  	%p2, %p9, %p10;
	shl.b32 	%r63, %r13, 2;
	add.s32 	%r18, %r14, %r63;
	not.pred 	%p11, %p2;
	@%p11 bra 	$L__BB0_9;
	mul.wide.s32 	%rd16, %r48, 4;
	add.s64 	%rd17, %rd2, %rd16;
	ld.global.f32 	%f17, [%rd17];
	st.shared.f32 	[%r18+4], %f17;
$L__BB0_9:
	setp.ne.s32 	%p12, %r1, 0;
	bar.sync 	0;
	ld.shared.f32 	%f68, [%r14+4];
	mul.lo.s32 	%r19, %r48, %r48;
	mul.wide.s32 	%rd3, %r19, 4;
	add.s64 	%rd4, %rd2, %rd3;
	ld.global.f32 	%f18, [%rd4];
	st.shared.f32 	[%r14+4], %f18;
	@%p12 bra 	$L__BB0_11;
	add.s32 	%r64, %r11, %r6;
	add.s32 	%r65, %r64, %r19;
	mul.wide.s32 	%rd18, %r65, 4;
	add.s64 	%rd19, %rd1, %rd18;
	ld.global.f32 	%f19, [%rd19];
	st.shared.f32 	[%r15], %f19;
$L__BB0_11:
	@%p7 bra 	$L__BB0_13;
	ld.global.f32 	%f20, [%rd4+4];
	st.shared.f32 	[%r14+8], %f20;
$L__BB0_13:
	setp.ne.s32 	%p14, %r3, 0;
	@%p14 bra 	$L__BB0_15;
	mad.lo.s32 	%r66, %r48, %r9, %r7;
	add.s32 	%r67, %r66, %r19;
	mul.wide.s32 	%rd20, %r67, 4;
	add.s64 	%rd21, %rd1, %rd20;
	ld.global.f32 	%f21, [%rd21];
	st.shared.f32 	[%r17+4], %f21;
$L__BB0_15:
	@%p11 bra 	$L__BB0_17;
	mul.wide.s32 	%rd22, %r48, 4;
	add.s64 	%rd23, %rd4, %rd22;
	ld.global.f32 	%f22, [%rd23];
	st.shared.f32 	[%r18+4], %f22;
$L__BB0_17:
	bar.sync 	0;
	ld.shared.f32 	%f67, [%r14+4];
	ld.shared.f32 	%f23, [%r14];
	ld.shared.f32 	%f24, [%r14+8];
	add.f32 	%f25, %f23, %f24;
	mul.lo.s32 	%r68, %r3, %r13;
	shl.b32 	%r69, %r68, 2;
	add.s32 	%r20, %r17, %r69;
	ld.shared.f32 	%f26, [%r20+4];
	add.f32 	%f27, %f25, %f26;
	ld.shared.f32 	%f28, [%r18+4];
	add.f32 	%f66, %f27, %f28;
	bar.sync 	0;
	setp.lt.s32 	%p16, %r48, 3;
	@%p16 bra 	$L__BB0_48;
	setp.eq.s32 	%p17, %r48, 3;
	mov.b32 	%r103, 2;
	@%p17 bra 	$L__BB0_38;
	and.b32  	%r72, %r48, 2147483646;
	neg.s32 	%r102, %r72;
	shl.b32 	%r22, %r19, 1;
	add.s32 	%r73, %r1, %r6;
	add.s32 	%r74, %r3, %r9;
	add.s32 	%r75, %r74, %r48;
	mad.lo.s32 	%r76, %r48, %r75, %r48;
	add.s32 	%r99, %r73, %r76;
	mul.lo.s32 	%r77, %r48, 3;
	add.s32 	%r78, %r74, %r77;
	mad.lo.s32 	%r79, %r48, %r78, %r48;
	add.s32 	%r98, %r6, %r79;
	add.s32 	%r80, %r9, %r77;
	mad.lo.s32 	%r97, %r48, %r80, %r73;
	shl.b32 	%r81, %r48, 1;
	add.s32 	%r82, %r9, %r81;
	mad.lo.s32 	%r96, %r48, %r82, %r73;
	add.s32 	%r83, %r74, %r81;
	mad.lo.s32 	%r84, %r48, %r83, %r48;
	add.s32 	%r95, %r6, %r84;
	mov.b32 	%r101, 0;
	mul.wide.u32 	%rd29, %r48, 4;
	mov.u32 	%r100, %r22;
$L__BB0_20:
	.pragma "nounroll";
	setp.ne.s32 	%p18, %r1, 0;
	mul.wide.s32 	%rd24, %r100, 4;
	add.s64 	%rd5, %rd2, %rd24;
	ld.global.f32 	%f29, [%rd5];
	st.shared.f32 	[%r14+4], %f29;
	@%p18 bra 	$L__BB0_22;
	mul.wide.s32 	%rd25, %r95, 4;
	add.s64 	%rd26, %rd1, %rd25;
	ld.global.f32 	%f30, [%rd26];
	st.shared.f32 	[%r15], %f30;
$L__BB0_22:
	@%p7 bra 	$L__BB0_24;
	ld.global.f32 	%f31, [%rd5+4];
	st.shared.f32 	[%r14+8], %f31;
$L__BB0_24:
	setp.ne.s32 	%p20, %r3, 0;
	@%p20 bra 	$L__BB0_26;
	add.s32 	%r85, %r96, 1;
	mul.wide.s32 	%rd27, %r85, 4;
	add.s64 	%rd28, %rd1, %rd27;
	ld.global.f32 	%f32, [%rd28];
	st.shared.f32 	[%r17+4], %f32;
$L__BB0_26:
	@%p11 bra 	$L__BB0_28;
	add.s64 	%rd30, %rd5, %rd29;
	ld.global.f32 	%f33, [%rd30];
	st.shared.f32 	[%r18+4], %f33;
$L__BB0_28:
	ld.param.u64 	%rd50, [_Z6kernalPfS_i_param_0];
	bar.sync 	0;
	ld.shared.f32 	%f7, [%r14+4];
	add.f32 	%f34, %f68, %f7;
	add.f32 	%f35, %f66, %f34;
	cvt.f64.f32 	%fd1, %f35;
	mul.f64 	%fd2, %fd1, 0d3FE999999999999A;
	cvt.rn.f32.f64 	%f36, %fd2;
	add.s32 	%r86, %r99, 1;
	cvta.to.global.u64 	%rd31, %rd50;
	mul.wide.s32 	%rd32, %r86, 4;
	add.s64 	%rd6, %rd31, %rd32;
	st.global.f32 	[%rd6], %f36;
	ld.shared.f32 	%f37, [%r14];
	ld.shared.f32 	%f38, [%r14+8];
	add.f32 	%f39, %f37, %f38;
	ld.shared.f32 	%f40, [%r20+4];
	add.f32 	%f41, %f39, %f40;
	ld.shared.f32 	%f42, [%r18+4];
	add.f32 	%f8, %f41, %f42;
	bar.sync 	0;
	add.s64 	%rd7, %rd5, %rd3;
	ld.global.f32 	%f43, [%rd7];
	st.shared.f32 	[%r14+4], %f43;
	@%p18 bra 	$L__BB0_30;
	mul.wide.s32 	%rd33, %r98, 4;
	add.s64 	%rd34, %rd1, %rd33;
	ld.global.f32 	%f44, [%rd34];
	st.shared.f32 	[%r15], %f44;
$L__BB0_30:
	@%p7 bra 	$L__BB0_32;
	ld.global.f32 	%f45, [%rd7+4];
	st.shared.f32 	[%r14+8], %f45;
$L__BB0_32:
	@%p20 bra 	$L__BB0_34;
	add.s32 	%r87, %r97, 1;
	mul.wide.s32 	%rd35, %r87, 4;
	add.s64 	%rd36, %rd1, %rd35;
	ld.global.f32 	%f46, [%rd36];
	st.shared.f32 	[%r17+4], %f46;
$L__BB0_34:
	@%p11 bra 	$L__BB0_36;
	add.s64 	%rd38, %rd7, %rd29;
	ld.global.f32 	%f47, [%rd38];
	st.shared.f32 	[%r18+4], %f47;
$L__BB0_36:
	bar.sync 	0;
	ld.shared.f32 	%f9, [%r14+4];
	add.f32 	%f48, %f67, %f9;
	add.f32 	%f49, %f8, %f48;
	cvt.f64.f32 	%fd3, %f49;
	mul.f64 	%fd4, %fd3, 0d3FE999999999999A;
	cvt.rn.f32.f64 	%f50, %fd4;
	add.s64 	%rd39, %rd6, %rd3;
	st.global.f32 	[%rd39], %f50;
	ld.shared.f32 	%f51, [%r14];
	ld.shared.f32 	%f52, [%r14+8];
	add.f32 	%f53, %f51, %f52;
	ld.shared.f32 	%f54, [%r20+4];
	add.f32 	%f55, %f53, %f54;
	ld.shared.f32 	%f56, [%r18+4];
	add.f32 	%f66, %f55, %f56;
	bar.sync 	0;
	add.s32 	%r102, %r102, 2;
	add.s32 	%r101, %r101, 2;
	add.s32 	%r100, %r100, %r22;
	add.s32 	%r99, %r99, %r22;
	add.s32 	%r98, %r98, %r22;
	add.s32 	%r97, %r97, %r22;
	add.s32 	%r96, %r96, %r22;
	add.s32 	%r95, %r95, %r22;
	setp.ne.s32 	%p26, %r102, -2;
	mov.f32 	%f67, %f9;
	mov.f32 	%f68, %f7;
	@%p26 bra 	$L__BB0_20;
	add.s32 	%r103, %r101, 2;
	mov.f32 	%f68, %f7;
$L__BB0_38:
	and.b32  	%r88, %r48, 1;
	setp.eq.b32 	%p27, %r88, 1;
	not.pred 	%p28, %p27;
	@%p28 bra 	$L__BB0_48;
	setp.ne.s32 	%p29, %r1, 0;
	mul.lo.s32 	%r46, %r19, %r103;
	mul.wide.s32 	%rd40, %r46, 4;
	add.s64 	%rd8, %rd2, %rd40;
	ld.global.f32 	%f57, [%rd8];
	st.shared.f32 	[%r14+4], %f57;
	@%p29 bra 	$L__BB0_41;
	add.s32 	%r89, %r11, %r6;
	add.s32 	%r90, %r89, %r46;
	mul.wide.s32 	%rd41, %r90, 4;
	add.s64 	%rd42, %rd1, %rd41;
	ld.global.f32 	%f58, [%rd42];
	st.shared.f32 	[%r15], %f58;
$L__BB0_41:
	@%p7 bra 	$L__BB0_43;
	ld.global.f32 	%f59, [%rd8+4];
	st.shared.f32 	[%r14+8], %f59;
$L__BB0_43:
	setp.ne.s32 	%p31, %r3, 0;
	@%p31 bra 	$L__BB0_45;
	mad.lo.s32 	%r91, %r48, %r9, %r7;
	add.s32 	%r92, %r91, %r46;
	mul.wide.s32 	%rd43, %r92, 4;
	add.s64 	%rd44, %rd1, %rd43;
	ld.global.f32 	%f60, [%rd44];
	st.shared.f32 	[%r17+4], %f60;
$L__BB0_45:
	@%p11 bra 	$L__BB0_47;
	mul.wide.u32 	%rd45, %r48, 4;
	add.s64 	%rd46, %rd8, %rd45;
	ld.global.f32 	%f61, [%rd46];
	st.shared.f32 	[%r18+4], %f61;
$L__BB0_47:
	ld.param.u64 	%rd51, [_Z6kernalPfS_i_param_0];
	bar.sync 	0;
	ld.shared.f32 	%f62, [%r14+4];
	add.f32 	%f63, %f68, %f62;
	add.f32 	%f64, %f66, %f63;
	cvt.f64.f32 	%fd5, %f64;
	mul.f64 	%fd6, %fd5, 0d3FE999999999999A;
	cvt.rn.f32.f64 	%f65, %fd6;
	sub.s32 	%r93, %r46, %r19;
	add.s32 	%r94, %r93, %r12;
	cvta.to.global.u64 	%rd47, %rd51;
	mul.wide.s32 	%rd48, %r94, 4;
	add.s64 	%rd49, %rd47, %rd48;
	st.global.f32 	[%rd49], %f65;
	bar.sync 	0;
$L__BB0_48:
	ret;

}


// ===== COMPILED SASS (sm_100) =====

	.target	sm_100

	.elftype	@"ET_EXEC"


//--------------------- .note.nv.tkinfo           --------------------------
	.section	.note.nv.tkinfo,"",@"SHT_NOTE"
	.sectionflags	@"SHF_NOTE_NV_TKINFO"
	.tkinfo
        /*0018*/ 	.word	0x00000002
        /*0030*/ 	.string	""
        /*0030*/ 	.string	"ptxas"
        /*0030*/ 	.string	"Cuda compilation tools, release 13.0, V13.0.88"
        /*0030*/ 	.string	"Build cuda_13.0.r13.0/compiler.36424714_0"
        /*0030*/ 	.string	"-arch sm_100 -m 64 "



//--------------------- .note.nv.cuinfo           --------------------------
	.section	.note.nv.cuinfo,"",@"SHT_NOTE"
	.sectionflags	@"SHF_NOTE_NV_CUINFO"
        /*0018*/ 	.short	0x0002
        /*001a*/ 	.short	0x0064
        /*001c*/ 	.short	0x0082
	.zero		2


//--------------------- .nv.info                  --------------------------
	.section	.nv.info,"",@"SHT_CUDA_INFO"
	.align	4


	//----- nvinfo : EIATTR_REGCOUNT
	.align		4
        /*0000*/ 	.byte	0x04, 0x2f
        /*0002*/ 	.short	(.L_1 - .L_0)
	.align		4
.L_0:
        /*0004*/ 	.word	index@(_Z6kernalPfS_i)
        /*0008*/ 	.word	0x00000028


	//----- nvinfo : EIATTR_FRAME_SIZE
	.align		4
.L_1:
        /*000c*/ 	.byte	0x04, 0x11
        /*000e*/ 	.short	(.L_3 - .L_2)
	.align		4
.L_2:
        /*0010*/ 	.word	index@(_Z6kernalPfS_i)
        /*0014*/ 	.word	0x00000000


	//----- nvinfo : EIATTR_MIN_STACK_SIZE
	.align		4
.L_3:
        /*0018*/ 	.byte	0x04, 0x12
        /*001a*/ 	.short	(.L_5 - .L_4)
	.align		4
.L_4:
        /*001c*/ 	.word	index@(_Z6kernalPfS_i)
        /*0020*/ 	.word	0x00000000
.L_5:


//--------------------- .nv.compat                --------------------------
	.section	.nv.compat,"",@"SHT_CUDA_COMPAT_INFO"
	.align	4
        /*0000*/ 	.byte	0x02, 0x09, 0x00, 0x00, 0x02, 0x02, 0x01, 0x00, 0x02, 0x05, 0x05, 0x00, 0x03, 0x07, 0x01, 0x01
        /*0010*/ 	.byte	0x02, 0x03, 0x00, 0x00, 0x02, 0x06, 0x01, 0x00, 0x04, 0x0b, 0x08, 0x00, 0x01, 0x00, 0x00, 0x00
        /*0020*/ 	.byte	0x00, 0x00, 0x00, 0x00


//--------------------- .nv.info._Z6kernalPfS_i   --------------------------
	.section	.nv.info._Z6kernalPfS_i,"",@"SHT_CUDA_INFO"
	.sectionflags	@""
	.align	4


	//----- nvinfo : EIATTR_CUDA_API_VERSION
	.align		4
        /*0000*/ 	.byte	0x04, 0x37
        /*0002*/ 	.short	(.L_7 - .L_6)
.L_6:
        /*0004*/ 	.word	0x00000082


	//----- nvinfo : EIATTR_KPARAM_INFO
	.align		4
.L_7:
        /*0008*/ 	.byte	0x04, 0x17
        /*000a*/ 	.short	(.L_9 - .L_8)
.L_8:
        /*000c*/ 	.word	0x00000000
        /*0010*/ 	.short	0x0002
        /*0012*/ 	.short	0x0010
        /*0014*/ 	.byte	0x00, 0xf0, 0x11, 0x00


	//----- nvinfo : EIATTR_KPARAM_INFO
	.align		4
.L_9:
        /*0018*/ 	.byte	0x04, 0x17
        /*001a*/ 	.short	(.L_11 - .L_10)
.L_10:
        /*001c*/ 	.word	0x00000000
        /*0020*/ 	.short	0x0001
        /*0022*/ 	.short	0x0008
        /*0024*/ 	.byte	0x00, 0xf5, 0x21, 0x00


	//----- nvinfo : EIATTR_KPARAM_INFO
	.align		4
.L_11:
        /*0028*/ 	.byte	0x04, 0x17
        /*002a*/ 	.short	(.L_13 - .L_12)
.L_12:
        /*002c*/ 	.word	0x00000000
        /*0030*/ 	.short	0x0000
        /*0032*/ 	.short	0x0000
        /*0034*/ 	.byte	0x00, 0xf5, 0x21, 0x00


	//----- nvinfo : EIATTR_SPARSE_MMA_MASK
	.align		4
.L_13:
        /*0038*/ 	.byte	0x03, 0x50
        /*003a*/ 	.short	0x0000


	//----- nvinfo : EIATTR_MAXREG_COUNT
	.align		4
        /*003c*/ 	.byte	0x03, 0x1b
        /*003e*/ 	.short	0x00ff


	//----- nvinfo : EIATTR_NUM_BARRIERS
	.align		4
        /*0040*/ 	.byte	0x02, 0x4c
        /*0042*/ 	.byte	0x01
	.zero		1


	//----- nvinfo : EIATTR_MERCURY_ISA_VERSION
	.align		4
        /*0044*/ 	.byte	0x03, 0x5f
        /*0046*/ 	.short	0x0101


	//----- nvinfo : EIATTR_VRC_CTA_INIT_COUNT
	.align		4
        /*0048*/ 	.byte	0x02, 0x4a
	.zero		1
	.zero		1


	//----- nvinfo : EIATTR_EXIT_INSTR_OFFSETS
	.align		4
        /*004c*/ 	.byte	0x04, 0x1c
        /*004e*/ 	.short	(.L_15 - .L_14)


	//   ....[0]....
.L_14:
        /*0050*/ 	.word	0x00000110


	//   ....[1]....
        /*0054*/ 	.word	0x00000570


	//   ....[2]....
        /*0058*/ 	.word	0x00000cc0


	//   ....[3]....
        /*005c*/ 	.word	0x00000f50


	//----- nvinfo : EIATTR_CBANK_PARAM_SIZE
	.align		4
.L_15:
        /*0060*/ 	.byte	0x03, 0x19
        /*0062*/ 	.short	0x0014


	//----- nvinfo : EIATTR_PARAM_CBANK
	.align		4
        /*0064*/ 	.byte	0x04, 0x0a
        /*0066*/ 	.short	(.L_17 - .L_16)
	.align		4
.L_16:
        /*0068*/ 	.word	index@(.nv.constant0._Z6kernalPfS_i)
        /*006c*/ 	.short	0x0380
        /*006e*/ 	.short	0x0014


	//----- nvinfo : EIATTR_SW_WAR
	.align		4
.L_17:
        /*0070*/ 	.byte	0x04, 0x36
        /*0072*/ 	.short	(.L_19 - .L_18)
.L_18:
        /*0074*/ 	.word	0x00000008
.L_19:


//--------------------- .nv.callgraph             --------------------------
	.section	.nv.callgraph,"",@"SHT_CUDA_CALLGRAPH"
	.align	4
	.sectionentsize	8
	.align		4
        /*0000*/ 	.word	0x00000000
	.align		4
        /*0004*/ 	.word	0xffffffff
	.align		4
        /*0008*/ 	.word	0x00000000
	.align		4
        /*000c*/ 	.word	0xfffffffe
	.align		4
        /*0010*/ 	.word	0x00000000
	.align		4
        /*0014*/ 	.word	0xfffffffd
	.align		4
        /*0018*/ 	.word	0x00000000
	.align		4
        /*001c*/ 	.word	0xfffffffc


//--------------------- .text._Z6kernalPfS_i      --------------------------
	.section	.text._Z6kernalPfS_i,"ax",@progbits
	.align	128
        .global         _Z6kernalPfS_i
        .type           _Z6kernalPfS_i,@function
        .size           _Z6kernalPfS_i,(.L_x_3 - _Z6kernalPfS_i)
        .other          _Z6kernalPfS_i,@"STO_CUDA_ENTRY STV_DEFAULT"
_Z6kernalPfS_i:
.text._Z6kernalPfS_i:
[----:B------:R-:W-:Y:S01]  /*0000*/  LDC R1, c[0x0][0x37c] ;  /* 0x0000df00ff017b82 */ /* 0x000fe20000000800 */
[----:B------:R-:W0:Y:S07]  /*0010*/  S2R R23, SR_TID.X ;  /* 0x0000000000177919 */ /* 0x000e2e0000002100 */
[----:B------:R-:W1:Y:S01]  /*0020*/  LDC R24, c[0x0][0x360] ;  /* 0x0000d800ff187b82 */ /* 0x000e620000000800 */
[----:B------:R-:W2:Y:S07]  /*0030*/  S2R R0, SR_TID.Y ;  /* 0x0000000000007919 */ /* 0x000eae0000002200 */
[----:B------:R-:W1:Y:S08]  /*0040*/  S2UR UR4, SR_CTAID.X ;  /* 0x00000000000479c3 */ /* 0x000e700000002500 */
[----:B------:R-:W3:Y:S08]  /*0050*/  S2UR UR5, SR_CTAID.Y ;  /* 0x00000000000579c3 */ /* 0x000ef00000002600 */
[----:B------:R-:W3:Y:S01]  /*0060*/  LDC R11, c[0x0][0x364] ;  /* 0x0000d900ff0b7b82 */ /* 0x000ee20000000800 */
[----:B0-----:R-:W-:-:S07]  /*0070*/  IADD3 R5, PT, PT, R23, 0x1, RZ ;  /* 0x0000000117057810 */ /* 0x001fce0007ffe0ff */
[----:B------:R-:W0:Y:S01]  /*0080*/  LDC R21, c[0x0][0x390] ;  /* 0x0000e400ff157b82 */ /* 0x000e220000000800 */
[----:B-1----:R-:W-:Y:S01]  /*0090*/  IMAD R2, R24, UR4, RZ ;  /* 0x0000000418027c24 */ /* 0x002fe2000f8e02ff */
[----:B--2---:R-:W-:-:S04]  /*00a0*/  IADD3 R10, PT, PT, R0, 0x1, RZ ;  /* 0x00000001000a7810 */ /* 0x004fc80007ffe0ff */
[----:B------:R-:W-:Y:S01]  /*00b0*/  IADD3 R4, PT, PT, R5, R2, RZ ;  /* 0x0000000205047210 */ /* 0x000fe20007ffe0ff */
[----:B---3--:R-:W-:-:S05]  /*00c0*/  IMAD R3, R11, UR5, RZ ;  /* 0x000000050b037c24 */ /* 0x008fca000f8e02ff */
[----:B------:R-:W-:Y:S02]  /*00d0*/  IADD3 R7, PT, PT, R10, R3, RZ ;  /* 0x000000030a077210 */ /* 0x000fe40007ffe0ff */
[----:B0-----:R-:W-:Y:S02]  /*00e0*/  IADD3 R6, PT, PT, R21, -0x1, RZ ;  /* 0xffffffff15067810 */ /* 0x001fe40007ffe0ff */
[----:B------:R-:W-:-:S04]  /*00f0*/  VIMNMX R9, PT, PT, R4, R7, !PT ;  /* 0x0000000704097248 */ /* 0x000fc80007fe0100 */
[----:B------:R-:W-:-:S13]  /*0100*/  ISETP.GE.AND P0, PT, R9, R6, PT ;  /* 0x000000060900720c */ /* 0x000fda0003f06270 */
[----:B------:R-:W-:Y:S05]  /*0110*/  @P0 EXIT ;  /* 0x000000000000094d */ /* 0x000fea0003800000 */
[----:B------:R-:W0:Y:S01]  /*0120*/  LDC.64 R14, c[0x0][0x388] ;  /* 0x0000e200ff0e7b82 */ /* 0x000e220000000a00 */
[----:B------:R-:W-:Y:S01]  /*0130*/  IADD3 R6, PT, PT, R21, -0x2, RZ ;  /* 0xfffffffe15067810 */ /* 0x000fe20007ffe0ff */
[----:B------:R-:W1:Y:S01]  /*0140*/  LDCU.64 UR6, c[0x0][0x358] ;  /* 0x00006b00ff0677ac */ /* 0x000e620008000a00 */
[----:B------:R-:W-:Y:S02]  /*0150*/  ISETP.NE.AND P2, PT, R23, RZ, PT ;  /* 0x000000ff1700720c */ /* 0x000fe40003f45270 */
[----:B------:R-:W-:Y:S02]  /*0160*/  ISETP.NE.AND P3, PT, R0, RZ, PT ;  /* 0x000000ff0000720c */ /* 0x000fe40003f65270 */
[-C--:B------:R-:W-:Y:S02]  /*0170*/  ISETP.NE.AND P0, PT, R7, R6.reuse, PT ;  /* 0x000000060700720c */ /* 0x080fe40003f05270 */
[----:B------:R-:W-:Y:S02]  /*0180*/  ISETP.NE.AND P1, PT, R4, R6, PT ;  /* 0x000000060400720c */ /* 0x000fe40003f25270 */
[----:B------:R-:W-:-:S02]  /*0190*/  ISETP.EQ.OR P0, PT, R10, R11, !P0 ;  /* 0x0000000b0a00720c */ /* 0x000fc40004702670 */
[----:B------:R-:W-:Y:S01]  /*01a0*/  ISETP.EQ.OR P1, PT, R5, R24, !P1 ;  /* 0x000000180500720c */ /* 0x000fe20004f22670 */
[CC--:B------:R-:W-:Y:S02]  /*01b0*/  IMAD R5, R7.reuse, R21.reuse, R4 ;  /* 0x0000001507057224 */ /* 0x0c0fe400078e0204 */
[-C--:B------:R-:W-:Y:S02]  /*01c0*/  @!P2 IMAD R13, R7, R21.reuse, R2 ;  /* 0x00000015070da224 */ /* 0x080fe400078e0202 */
[----:B------:R-:W-:Y:S02]  /*01d0*/  @!P3 IMAD R19, R3, R21, R4 ;  /* 0x000000150313b224 */ /* 0x000fe400078e0204 */
[----:B0-----:R-:W-:-:S04]  /*01e0*/  IMAD.WIDE R16, R5, 0x4, R14 ;  /* 0x0000000405107825 */ /* 0x001fc800078e020e */
[--C-:B------:R-:W-:Y:S01]  /*01f0*/  @!P2 IMAD.WIDE R12, R13, 0x4, R14.reuse ;  /* 0x000000040d0ca825 */ /* 0x100fe200078e020e */
[----:B-1----:R-:W2:Y:S03]  /*0200*/  LDG.E R20, desc[UR6][R16.64] ;  /* 0x0000000610147981 */ /* 0x002ea6000c1e1900 */
[----:B------:R-:W-:Y:S01]  /*0210*/  @!P3 IMAD.WIDE R18, R19, 0x4, R14 ;  /* 0x000000041312b825 */ /* 0x000fe200078e020e */
[----:B------:R0:W3:Y:S03]  /*0220*/  @!P2 LDG.E R27, desc[UR6][R12.64] ;  /* 0x000000060c1ba981 */ /* 0x0000e6000c1e1900 */
[C---:B------:R-:W-:Y:S01]  /*0230*/  @P0 IMAD.WIDE R8, R21.reuse, 0x4, R16 ;  /* 0x0000000415080825 */ /* 0x040fe200078e0210 */
[----:B------:R-:W4:Y:S04]  /*0240*/  @P1 LDG.E R22, desc[UR6][R16.64+0x4] ;  /* 0x0000040610161981 */ /* 0x000f28000c1e1900 */
[----:B------:R-:W5:Y:S04]  /*0250*/  @!P3 LDG.E R26, desc[UR6][R18.64] ;  /* 0x00000006121ab981 */ /* 0x000f68000c1e1900 */
[----:B------:R1:W5:Y:S01]  /*0260*/  @P0 LDG.E R29, desc[UR6][R8.64] ;  /* 0x00000006081d0981 */ /* 0x000362000c1e1900 */
[----:B------:R-:W1:Y:S01]  /*0270*/  S2UR UR5, SR_CgaCtaId ;  /* 0x00000000000579c3 */ /* 0x000e620000008800 */
[----:B------:R-:W-:Y:S01]  /*0280*/  IADD3 R11, PT, PT, R24, 0x2, RZ ;  /* 0x00000002180b7810 */ /* 0x000fe20007ffe0ff */
[----:B------:R-:W-:-:S02]  /*0290*/  IMAD R6, R21, R21, RZ ;  /* 0x0000001515067224 */ /* 0x000fc400078e02ff */
[----:B------:R-:W-:Y:S01]  /*02a0*/  @!P2 IMAD R7, R7, R21, R2 ;  /* 0x000000150707a224 */ /* 0x000fe200078e0202 */
[----:B------:R-:W-:Y:S01]  /*02b0*/  UMOV UR4, 0x400 ;  /* 0x0000040000047882 */ /* 0x000fe20000000000 */
[----:B------:R-:W-:-:S03]  /*02c0*/  IMAD R10, R10, R11, RZ ;  /* 0x0000000b0a0a7224 */ /* 0x000fc600078e02ff */
[----:B0-----:R-:W-:Y:S02]  /*02d0*/  @!P2 IADD3 R13, PT, PT, R7, R6, RZ ;  /* 0x00000006070da210 */ /* 0x001fe40007ffe0ff */
[----:B------:R-:W-:Y:S01]  /*02e0*/  IADD3 R7, PT, PT, R10, R23, RZ ;  /* 0x000000170a077210 */ /* 0x000fe20007ffe0ff */
[----:B-1----:R-:W-:-:S06]  /*02f0*/  ULEA UR4, UR5, UR4, 0x18 ;  /* 0x0000000405047291 */ /* 0x002fcc000f8ec0ff */
[----:B------:R-:W-:Y:S02]  /*0300*/  LEA R7, R7, UR4, 0x2 ;  /* 0x0000000407077c11 */ /* 0x000fe4000f8e10ff */
[----:B------:R-:W-:Y:S02]  /*0310*/  LEA R8, R10, UR4, 0x2 ;  /* 0x000000040a087c11 */ /* 0x000fe4000f8e10ff */
[----:B------:R-:W-:Y:S02]  /*0320*/  LEA R9, R23, UR4, 0x2 ;  /* 0x0000000417097c11 */ /* 0x000fe4000f8e10ff */
[----:B------:R-:W-:Y:S01]  /*0330*/  LEA R10, R11, R7, 0x2 ;  /* 0x000000070b0a7211 */ /* 0x000fe200078e10ff */
[----:B------:R-:W-:-:S05]  /*0340*/  @!P3 IMAD R25, R3, R21, R4 ;  /* 0x000000150319b224 */ /* 0x000fca00078e0204 */
[----:B------:R-:W-:Y:S01]  /*0350*/  @!P3 IADD3 R19, PT, PT, R25, R6, RZ ;  /* 0x000000061913b210 */ /* 0x000fe20007ffe0ff */
[----:B------:R-:W-:-:S04]  /*0360*/  @!P2 IMAD.WIDE R12, R13, 0x4, R14 ;  /* 0x000000040d0ca825 */ /* 0x000fc800078e020e */
[----:B------:R-:W-:-:S04]  /*0370*/  @!P3 IMAD.WIDE R14, R19, 0x4, R14 ;  /* 0x00000004130eb825 */ /* 0x000fc800078e020e */
[----:B------:R-:W-:-:S04]  /*0380*/  IMAD.WIDE R18, R6, 0x4, R16 ;  /* 0x0000000406127825 */ /* 0x000fc800078e0210 */
[----:B------:R-:W-:Y:S01]  /*0390*/  @P0 IMAD.WIDE R24, R21, 0x4, R18 ;  /* 0x0000000415180825 */ /* 0x000fe200078e0212 */
[----:B--2---:R0:W-:Y:S04]  /*03a0*/  STS [R7+0x4], R20 ;  /* 0x0000041407007388 */ /* 0x0041e80000000800 */
[----:B---3--:R-:W-:Y:S04]  /*03b0*/  @!P2 STS [R8], R27 ;  /* 0x0000001b0800a388 */ /* 0x008fe80000000800 */
[----:B----4-:R-:W-:Y:S04]  /*03c0*/  @P1 STS [R7+0x8], R22 ;  /* 0x0000081607001388 */ /* 0x010fe80000000800 */
[----:B-----5:R-:W-:Y:S04]  /*03d0*/  @!P3 STS [R9+0x4], R26 ;  /* 0x0000041a0900b388 */ /* 0x020fe80000000800 */
[----:B------:R-:W-:Y:S01]  /*03e0*/  @P0 STS [R10+0x4], R29 ;  /* 0x0000041d0a000388 */ /* 0x000fe20000000800 */
[----:B------:R-:W-:Y:S06]  /*03f0*/  BAR.SYNC.DEFER_BLOCKING 0x0 ;  /* 0x0000000000007b1d */ /* 0x000fec0000010000 */
[----:B------:R-:W2:Y:S04]  /*0400*/  LDG.E R28, desc[UR6][R18.64] ;  /* 0x00000006121c7981 */ /* 0x000ea8000c1e1900 */
[----:B------:R-:W3:Y:S04]  /*0410*/  @!P2 LDG.E R13, desc[UR6][R12.64] ;  /* 0x000000060c0da981 */ /* 0x000ee8000c1e1900 */
[----:B------:R-:W4:Y:S04]  /*0420*/  @P1 LDG.E R30, desc[UR6][R18.64+0x4] ;  /* 0x00000406121e1981 */ /* 0x000f28000c1e1900 */
[----:B------:R-:W5:Y:S04]  /*0430*/  @!P3 LDG.E R14, desc[UR6][R14.64] ;  /* 0x000000060e0eb981 */ /* 0x000f68000c1e1900 */
[----:B------:R-:W5:Y:S04]  /*0440*/  @P0 LDG.E R25, desc[UR6][R24.64] ;  /* 0x0000000618190981 */ /* 0x000f68000c1e1900 */
[----:B------:R-:W-:Y:S01]  /*0450*/  LDS R35, [R7+0x4] ;  /* 0x0000040007237984 */ /* 0x000fe20000000800 */
[----:B0-----:R-:W-:-:S05]  /*0460*/  IMAD R20, R11, R0, RZ ;  /* 0x000000000b147224 */ /* 0x001fca00078e02ff */
[----:B------:R-:W-:Y:S02]  /*0470*/  LEA R11, R20, R9, 0x2 ;  /* 0x00000009140b7211 */ /* 0x000fe400078e10ff */
[----:B------:R-:W-:Y:S01]  /*0480*/  ISETP.GE.AND P4, PT, R21, 0x3, PT ;  /* 0x000000031500780c */ /* 0x000fe20003f86270 */
[----:B--2---:R-:W-:Y:S04]  /*0490*/  STS [R7+0x4], R28 ;  /* 0x0000041c07007388 */ /* 0x004fe80000000800 */
[----:B---3--:R-:W-:Y:S04]  /*04a0*/  @!P2 STS [R8], R13 ;  /* 0x0000000d0800a388 */ /* 0x008fe80000000800 */
[----:B----4-:R-:W-:Y:S04]  /*04b0*/  @P1 STS [R7+0x8], R30 ;  /* 0x0000081e07001388 */ /* 0x010fe80000000800 */
[----:B-----5:R-:W-:Y:S04]  /*04c0*/  @!P3 STS [R9+0x4], R14 ;  /* 0x0000040e0900b388 */ /* 0x020fe80000000800 */
[----:B------:R-:W-:Y:S01]  /*04d0*/  @P0 STS [R10+0x4], R25 ;  /* 0x000004190a000388 */ /* 0x000fe20000000800 */
[----:B------:R-:W-:Y:S06]  /*04e0*/  BAR.SYNC.DEFER_BLOCKING 0x0 ;  /* 0x0000000000007b1d */ /* 0x000fec0000010000 */
[----:B------:R-:W-:Y:S04]  /*04f0*/  LDS R12, [R7] ;  /* 0x00000000070c7984 */ /* 0x000fe80000000800 */
[----:B------:R-:W0:Y:S04]  /*0500*/  LDS R15, [R7+0x8] ;  /* 0x00000800070f7984 */ /* 0x000e280000000800 */
[----:B------:R-:W1:Y:S04]  /*0510*/  LDS R19, [R11+0x4] ;  /* 0x000004000b137984 */ /* 0x000e680000000800 */
[----:B------:R2:W3:Y:S04]  /*0520*/  LDS R29, [R10+0x4] ;  /* 0x000004000a1d7984 */ /* 0x0004e80000000800 */
[----:B------:R2:W4:Y:S01]  /*0530*/  LDS R27, [R7+0x4] ;  /* 0x00000400071b7984 */ /* 0x0005220000000800 */
[----:B0-----:R-:W-:-:S04]  /*0540*/  FADD R12, R12, R15 ;  /* 0x0000000f0c0c7221 */ /* 0x001fc80000000000 */
[----:B-1----:R-:W-:Y:S01]  /*0550*/  FADD R12, R12, R19 ;  /* 0x000000130c0c7221 */ /* 0x002fe20000000000 */
[----:B------:R-:W-:Y:S06]  /*0560*/  BAR.SYNC.DEFER_BLOCKING 0x0 ;  /* 0x0000000000007b1d */ /* 0x000fec0000010000 */
[----:B--2---:R-:W-:Y:S05]  /*0570*/  @!P4 EXIT ;  /* 0x000000000000c94d */ /* 0x004fea0003800000 */
[----:B------:R-:W-:Y:S01]  /*0580*/  ISETP.NE.AND P4, PT, R21, 0x3, PT ;  /* 0x000000031500780c */ /* 0x000fe20003f85270 */
[----:B------:R-:W-:Y:S01]  /*0590*/  UMOV UR4, 0x2 ;  /* 0x0000000200047882 */ /* 0x000fe20000000000 */
[----:B---3--:R-:W-:-:S11]  /*05a0*/  FADD R12, R12, R29 ;  /* 0x0000001d0c0c7221 */ /* 0x008fd60000000000 */
[----:B------:R-:W-:Y:S05]  /*05b0*/  @!P4 BRA `(.L_x_0) ;  /* 0x0000000400b4c947 */ /* 0x000fea0003800000 */
[----:B------:R-:W-:Y:S01]  /*05c0*/  IADD3 R14, PT, PT, R3, R0, RZ ;  /* 0x00000000030e7210 */ /* 0x000fe20007ffe0ff */
[C---:B------:R-:W-:Y:S01]  /*05d0*/  IMAD R25, R21.reuse, 0x3, R3 ;  /* 0x0000000315197824 */ /* 0x040fe200078e0203 */
[----:B------:R-:W-:Y:S01]  /*05e0*/  IADD3 R18, PT, PT, R2, R23, RZ ;  /* 0x0000001702127210 */ /* 0x000fe20007ffe0ff */
[----:B------:R-:W-:Y:S01]  /*05f0*/  UMOV UR4, URZ ;  /* 0x000000ff00047c82 */ /* 0x000fe20008000000 */
[C---:B------:R-:W-:Y:S01]  /*0600*/  LEA R13, R21.reuse, R3, 0x1 ;  /* 0x00000003150d7211 */ /* 0x040fe200078e08ff */
[----:B------:R-:W-:Y:S01]  /*0610*/  IMAD R22, R21, 0x3, R14 ;  /* 0x0000000315167824 */ /* 0x000fe200078e020e */
[-C--:B------:R-:W-:Y:S01]  /*0620*/  IADD3 R20, PT, PT, R14, R21.reuse, RZ ;  /* 0x000000150e147210 */ /* 0x080fe20007ffe0ff */
[-CC-:B------:R-:W-:Y:S01]  /*0630*/  IMAD R25, R25, R21.reuse, R18.reuse ;  /* 0x0000001519197224 */ /* 0x180fe200078e0212 */
[----:B------:R-:W-:Y:S01]  /*0640*/  LEA R24, R21, R14, 0x1 ;  /* 0x0000000e15187211 */ /* 0x000fe200078e08ff */
[-C--:B------:R-:W-:Y:S02]  /*0650*/  IMAD R14, R13, R21.reuse, R18 ;  /* 0x000000150d0e7224 */ /* 0x080fe400078e0212 */
[----:B------:R-:W-:-:S02]  /*0660*/  IMAD R29, R20, R21, R21 ;  /* 0x00000015141d7224 */ /* 0x000fc400078e0215 */
[-CC-:B------:R-:W-:Y:S02]  /*0670*/  IMAD R31, R22, R21.reuse, R21.reuse ;  /* 0x00000015161f7224 */ /* 0x180fe400078e0215 */
[----:B------:R-:W-:Y:S01]  /*0680*/  IMAD R15, R24, R21, R21 ;  /* 0x00000015180f7224 */ /* 0x000fe200078e0215 */
[----:B------:R-:W-:Y:S02]  /*0690*/  LOP3.LUT R21, R21, 0x7ffffffe, RZ, 0xc0, !PT ;  /* 0x7ffffffe15157812 */ /* 0x000fe400078ec0ff */
[----:B------:R-:W-:Y:S02]  /*06a0*/  SHF.L.U32 R24, R6, 0x1, RZ ;  /* 0x0000000106187819 */ /* 0x000fe400000006ff */
[----:B------:R-:W-:Y:S02]  /*06b0*/  IADD3 R29, PT, PT, R18, R29, RZ ;  /* 0x0000001d121d7210 */ /* 0x000fe40007ffe0ff */
[----:B------:R-:W-:Y:S02]  /*06c0*/  IADD3 R28, PT, PT, -R21, RZ, RZ ;  /* 0x000000ff151c7210 */ /* 0x000fe40007ffe1ff */
[----:B------:R-:W-:-:S02]  /*06d0*/  MOV R13, R24 ;  /* 0x00000018000d7202 */ /* 0x000fc40000000f00 */
[C---:B------:R-:W-:Y:S02]  /*06e0*/  IADD3 R31, PT, PT, R2.reuse, R31, RZ ;  /* 0x0000001f021f7210 */ /* 0x040fe40007ffe0ff */
[----:B------:R-:W-:-:S07]  /*06f0*/  IADD3 R15, PT, PT, R2, R15, RZ ;  /* 0x0000000f020f7210 */ /* 0x000fce0007ffe0ff */
.L_x_1:
[----:B------:R-:W-:Y:S01]  /*0700*/  ISETP.NE.AND P3, PT, R0, RZ, PT ;  /* 0x000000ff0000720c */ /* 0x000fe20003f65270 */
[----:B0-----:R-:W0:Y:S01]  /*0710*/  @!P2 LDC.64 R22, c[0x0][0x388] ;  /* 0x0000e200ff16ab82 */ /* 0x001e220000000a00 */
[----:B------:R-:W-:-:S05]  /*0720*/  IMAD.WIDE R20, R13, 0x4, R16 ;  /* 0x000000040d147825 */ /* 0x000fca00078e0210 */
[----:B------:R-:W2:Y:S02]  /*0730*/  LDG.E R30, desc[UR6][R20.64] ;  /* 0x00000006141e7981 */ /* 0x000ea4000c1e1900 */
[----:B------:R-:W1:Y:S02]  /*0740*/  @P0 LDC R37, c[0x0][0x390] ;  /* 0x0000e400ff250b82 */ /* 0x000e640000000800 */
[----:B------:R3:W5:Y:S02]  /*0750*/  @P1 LDG.E R36, desc[UR6][R20.64+0x4] ;  /* 0x0000040614241981 */ /* 0x000764000c1e1900 */
[----:B------:R-:W-:-:S04]  /*0760*/  @!P3 IADD3 R33, PT, PT, R14, 0x1, RZ ;  /* 0x000000010e21b810 */ /* 0x000fc80007ffe0ff */
[----:B------:R-:W4:Y:S01]  /*0770*/  @!P3 LDC.64 R18, c[0x0][0x388] ;  /* 0x0000e200ff12bb82 */ /* 0x000f220000000a00 */
[----:B0-----:R-:W-:-:S06]  /*0780*/  @!P2 IMAD.WIDE R22, R15, 0x4, R22 ;  /* 0x000000040f16a825 */ /* 0x001fcc00078e0216 */
[----:B------:R-:W5:Y:S01]  /*0790*/  @!P2 LDG.E R23, desc[UR6][R22.64] ;  /* 0x000000061617a981 */ /* 0x000f62000c1e1900 */
[----:B----4-:R-:W-:-:S04]  /*07a0*/  @!P3 IMAD.WIDE R18, R33, 0x4, R18 ;  /* 0x000000042112b825 */ /* 0x010fc800078e0212 */
[--C-:B-1----:R-:W-:Y:S02]  /*07b0*/  @P0 IMAD.WIDE.U32 R32, R37, 0x4, R20.reuse ;  /* 0x0000000425200825 */ /* 0x102fe400078e0014 */
[----:B------:R-:W4:Y:S04]  /*07c0*/  @!P3 LDG.E R37, desc[UR6][R18.64] ;  /* 0x000000061225b981 */ /* 0x000f28000c1e1900 */
[----:B------:R-:W4:Y:S01]  /*07d0*/  @P0 LDG.E R33, desc[UR6][R32.64] ;  /* 0x0000000620210981 */ /* 0x000f22000c1e1900 */
[----:B------:R-:W-:Y:S01]  /*07e0*/  UMOV UR8, 0x9999999a ;  /* 0x9999999a00087882 */ /* 0x000fe20000000000 */
[----:B------:R-:W-:Y:S01]  /*07f0*/  UMOV UR9, 0x3fe99999 ;  /* 0x3fe9999900097882 */ /* 0x000fe20000000000 */
[----:B---3--:R-:W-:Y:S01]  /*0800*/  IMAD.WIDE R20, R6, 0x4, R20 ;  /* 0x0000000406147825 */ /* 0x008fe200078e0214 */
[----:B--2---:R-:W-:Y:S04]  /*0810*/  STS [R7+0x4], R30 ;  /* 0x0000041e07007388 */ /* 0x004fe80000000800 */
[----:B-----5:R0:W-:Y:S04]  /*0820*/  @!P2 STS [R8], R23 ;  /* 0x000000170800a388 */ /* 0x0201e80000000800 */
[----:B------:R-:W-:Y:S04]  /*0830*/  @P1 STS [R7+0x8], R36 ;  /* 0x0000082407001388 */ /* 0x000fe80000000800 */
[----:B----4-:R-:W-:Y:S04]  /*0840*/  @!P3 STS [R9+0x4], R37 ;  /* 0x000004250900b388 */ /* 0x010fe80000000800 */
[----:B------:R-:W-:Y:S01]  /*0850*/  @P0 STS [R10+0x4], R33 ;  /* 0x000004210a000388 */ /* 0x000fe20000000800 */
[----:B------:R-:W-:Y:S06]  /*0860*/  BAR.SYNC.DEFER_BLOCKING 0x0 ;  /* 0x0000000000007b1d */ /* 0x000fec0000010000 */
[----:B------:R-:W1:Y:S01]  /*0870*/  LDS R26, [R7+0x4] ;  /* 0x00000400071a7984 */ /* 0x000e620000000800 */
[----:B0-----:R-:W-:-:S03]  /*0880*/  IADD3 R23, PT, PT, R29, 0x1, RZ ;  /* 0x000000011d177810 */ /* 0x001fc60007ffe0ff */
[----:B------:R-:W-:Y:S04]  /*0890*/  LDS R33, [R7] ;  /* 0x0000000007217984 */ /* 0x000fe80000000800 */
[----:B------:R-:W-:Y:S04]  /*08a0*/  LDS R32, [R11+0x4] ;  /* 0x000004000b207984 */ /* 0x000fe80000000800 */
[----:B------:R-:W-:Y:S01]  /*08b0*/  LDS R30, [R10+0x4] ;  /* 0x000004000a1e7984 */ /* 0x000fe20000000800 */
[----:B-1----:R-:W-:-:S04]  /*08c0*/  FADD R19, R26, R35 ;  /* 0x000000231a137221 */ /* 0x002fc80000000000 */
[----:B------:R-:W-:Y:S02]  /*08d0*/  FADD R12, R19, R12 ;  /* 0x0000000c130c7221 */ /* 0x000fe40000000000 */
[----:B------:R-:W0:Y:S02]  /*08e0*/  LDC.64 R18, c[0x0][0x380] ;  /* 0x0000e000ff127b82 */ /* 0x000e240000000a00 */
[----:B------:R1:W2:Y:S02]  /*08f0*/  F2F.F64.F32 R34, R12 ;  /* 0x0000000c00227310 */ /* 0x0002a40000201800 */
[----:B-1----:R-:W1:Y:S01]  /*0900*/  LDS R12, [R7+0x8] ;  /* 0x00000800070c7984 */ /* 0x002e620000000800 */
[----:B--2---:R-:W-:-:S10]  /*0910*/  DMUL R34, R34, UR8 ;  /* 0x0000000822227c28 */ /* 0x004fd40008000000 */
[----:B------:R-:W2:Y:S01]  /*0920*/  F2F.F32.F64 R35, R34 ;  /* 0x0000002200237310 */ /* 0x000ea20000301000 */
[----:B0-----:R-:W-:Y:S02]  /*0930*/  IMAD.WIDE R18, R23, 0x4, R18 ;  /* 0x0000000417127825 */ /* 0x001fe400078e0212 */
[----:B------:R-:W0:Y:S03]  /*0940*/  @!P2 LDC.64 R22, c[0x0][0x388] ;  /* 0x0000e200ff16ab82 */ /* 0x000e260000000a00 */
[----:B--2---:R2:W-:Y:S05]  /*0950*/  STG.E desc[UR6][R18.64], R35 ;  /* 0x0000002312007986 */ /* 0x0045ea000c101906 */
[----:B------:R-:W-:Y:S06]  /*0960*/  BAR.SYNC.DEFER_BLOCKING 0x0 ;  /* 0x0000000000007b1d */ /* 0x000fec0000010000 */
[----:B------:R-:W3:Y:S01]  /*0970*/  LDG.E R34, desc[UR6][R20.64] ;  /* 0x0000000614227981 */ /* 0x000ee2000c1e1900 */
[----:B0-----:R-:W-:-:S02]  /*0980*/  @!P2 IMAD.WIDE R36, R31, 0x4, R22 ;  /* 0x000000041f24a825 */ /* 0x001fc400078e0216 */
[----:B------:R-:W0:Y:S01]  /*0990*/  @!P3 LDC.64 R22, c[0x0][0x388] ;  /* 0x0000e200ff16bb82 */ /* 0x000e220000000a00 */
[----:B--2---:R-:W-:-:S03]  /*09a0*/  @!P3 IADD3 R35, PT, PT, R25, 0x1, RZ ;  /* 0x000000011923b810 */ /* 0x004fc60007ffe0ff */
[----:B------:R-:W2:Y:S04]  /*09b0*/  @!P2 LDG.E R37, desc[UR6][R36.64] ;  /* 0x000000062425a981 */ /* 0x000ea8000c1e1900 */
[----:B---3--:R0:W-:Y:S02]  /*09c0*/  STS [R7+0x4], R34 ;  /* 0x0000042207007388 */ /* 0x0081e40000000800 */
[----:B0-----:R-:W-:Y:S02]  /*09d0*/  @!P3 IMAD.WIDE R34, R35, 0x4, R22 ;  /* 0x000000042322b825 */ /* 0x001fe400078e0216 */
[----:B------:R-:W0:Y:S04]  /*09e0*/  @P0 LDC R23, c[0x0][0x390] ;  /* 0x0000e400ff170b82 */ /* 0x000e280000000800 */
[----:B------:R-:W3:Y:S01]  /*09f0*/  @!P3 LDG.E R35, desc[UR6][R34.64] ;  /* 0x000000062223b981 */ /* 0x000ee2000c1e1900 */
[----:B0-----:R-:W-:-:S03]  /*0a00*/  @P0 IMAD.WIDE.U32 R22, R23, 0x4, R20 ;  /* 0x0000000417160825 */ /* 0x001fc600078e0014 */
[----:B------:R-:W4:Y:S04]  /*0a10*/  @P1 LDG.E R20, desc[UR6][R20.64+0x4] ;  /* 0x0000040614141981 */ /* 0x000f28000c1e1900 */
[----:B------:R-:W5:Y:S04]  /*0a20*/  @P0 LDG.E R23, desc[UR6][R22.64] ;  /* 0x0000000616170981 */ /* 0x000f68000c1e1900 */
[----:B--2---:R-:W-:Y:S01]  /*0a30*/  @!P2 STS [R8], R37 ;  /* 0x000000250800a388 */ /* 0x004fe20000000800 */
[----:B-1----:R-:W-:-:S04]  /*0a40*/  FADD R33, R33, R12 ;  /* 0x0000000c21217221 */ /* 0x002fc80000000000 */
[----:B------:R-:W-:-:S04]  /*0a50*/  FADD R33, R33, R32 ;  /* 0x0000002021217221 */ /* 0x000fc80000000000 */
[----:B------:R-:W-:Y:S01]  /*0a60*/  FADD R30, R33, R30 ;  /* 0x0000001e211e7221 */ /* 0x000fe20000000000 */
[----:B------:R-:W-:-:S04]  /*0a70*/  IADD3 R28, PT, PT, R28, 0x2, RZ ;  /* 0x000000021c1c7810 */ /* 0x000fc80007ffe0ff */
[----:B------:R-:W-:Y:S01]  /*0a80*/  ISETP.NE.AND P4, PT, R28, -0x2, PT ;  /* 0xfffffffe1c00780c */ /* 0x000fe20003f85270 */
[----:B------:R-:W-:Y:S01]  /*0a90*/  IMAD.WIDE R18, R6, 0x4, R18 ;  /* 0x0000000406127825 */ /* 0x000fe200078e0212 */
[----:B------:R-:W-:Y:S01]  /*0aa0*/  UIADD3 UR4, UPT, UPT, UR4, 0x2, URZ ;  /* 0x0000000204047890 */ /* 0x000fe2000fffe0ff */
[C---:B------:R-:W-:Y:S02]  /*0ab0*/  IADD3 R13, PT, PT, R24.reuse, R13, RZ ;  /* 0x0000000d180d7210 */ /* 0x040fe40007ffe0ff */
[C---:B------:R-:W-:Y:S02]  /*0ac0*/  IADD3 R29, PT, PT, R24.reuse, R29, RZ ;  /* 0x0000001d181d7210 */ /* 0x040fe40007ffe0ff */
[C---:B------:R-:W-:Y:S02]  /*0ad0*/  IADD3 R25, PT, PT, R24.reuse, R25, RZ ;  /* 0x0000001918197210 */ /* 0x040fe40007ffe0ff */
[C---:B------:R-:W-:Y:S02]  /*0ae0*/  IADD3 R14, PT, PT, R24.reuse, R14, RZ ;  /* 0x0000000e180e7210 */ /* 0x040fe40007ffe0ff */
[----:B------:R-:W-:-:S02]  /*0af0*/  IADD3 R15, PT, PT, R24, R15, RZ ;  /* 0x0000000f180f7210 */ /* 0x000fc40007ffe0ff */
[----:B------:R-:W-:Y:S01]  /*0b00*/  IADD3 R31, PT, PT, R24, R31, RZ ;  /* 0x0000001f181f7210 */ /* 0x000fe20007ffe0ff */
[----:B----4-:R-:W-:Y:S04]  /*0b10*/  @P1 STS [R7+0x8], R20 ;  /* 0x0000081407001388 */ /* 0x010fe80000000800 */
[----:B---3--:R-:W-:Y:S04]  /*0b20*/  @!P3 STS [R9+0x4], R35 ;  /* 0x000004230900b388 */ /* 0x008fe80000000800 */
[----:B-----5:R-:W-:Y:S01]  /*0b30*/  @P0 STS [R10+0x4], R23 ;  /* 0x000004170a000388 */ /* 0x020fe20000000800 */
[----:B------:R-:W-:Y:S06]  /*0b40*/  BAR.SYNC.DEFER_BLOCKING 0x0 ;  /* 0x0000000000007b1d */ /* 0x000fec0000010000 */
[----:B------:R-:W0:Y:S04]  /*0b50*/  LDS R36, [R7+0x4] ;  /* 0x0000040007247984 */ /* 0x000e280000000800 */
[----:B------:R-:W-:Y:S04]  /*0b60*/  LDS R12, [R7] ;  /* 0x00000000070c7984 */ /* 0x000fe80000000800 */
[----:B------:R-:W1:Y:S04]  /*0b70*/  LDS R33, [R7+0x8] ;  /* 0x0000080007217984 */ /* 0x000e680000000800 */
[----:B------:R-:W2:Y:S04]  /*0b80*/  LDS R23, [R11+0x4] ;  /* 0x000004000b177984 */ /* 0x000ea80000000800 */
[----:B------:R-:W3:Y:S01]  /*0b90*/  LDS R22, [R10+0x4] ;  /* 0x000004000a167984 */ /* 0x000ee20000000800 */
[----:B0-----:R-:W-:-:S04]  /*0ba0*/  FADD R27, R36, R27 ;  /* 0x0000001b241b7221 */ /* 0x001fc80000000000 */
[----:B------:R-:W-:-:S04]  /*0bb0*/  FADD R27, R30, R27 ;  /* 0x0000001b1e1b7221 */ /* 0x000fc80000000000 */
[----:B------:R-:W0:Y:S02]  /*0bc0*/  F2F.F64.F32 R20, R27 ;  /* 0x0000001b00147310 */ /* 0x000e240000201800 */
[----:B0-----:R-:W-:-:S10]  /*0bd0*/  DMUL R20, R20, UR8 ;  /* 0x0000000814147c28 */ /* 0x001fd40008000000 */
[----:B------:R-:W0:Y:S01]  /*0be0*/  F2F.F32.F64 R21, R20 ;  /* 0x0000001400157310 */ /* 0x000e220000301000 */
[----:B-1----:R-:W-:-:S04]  /*0bf0*/  FADD R12, R12, R33 ;  /* 0x000000210c0c7221 */ /* 0x002fc80000000000 */
[----:B--2---:R-:W-:Y:S01]  /*0c00*/  FADD R23, R12, R23 ;  /* 0x000000170c177221 */ /* 0x004fe20000000000 */
[----:B------:R-:W-:Y:S02]  /*0c10*/  MOV R35, R26 ;  /* 0x0000001a00237202 */ /* 0x000fe40000000f00 */
[----:B------:R-:W-:Y:S01]  /*0c20*/  MOV R27, R36 ;  /* 0x00000024001b7202 */ /* 0x000fe20000000f00 */
[----:B---3--:R-:W-:Y:S01]  /*0c30*/  FADD R12, R23, R22 ;  /* 0x00000016170c7221 */ /* 0x008fe20000000000 */
[----:B0-----:R0:W-:Y:S01]  /*0c40*/  STG.E desc[UR6][R18.64], R21 ;  /* 0x0000001512007986 */ /* 0x0011e2000c101906 */
[----:B------:R-:W-:Y:S06]  /*0c50*/  BAR.SYNC.DEFER_BLOCKING 0x0 ;  /* 0x0000000000007b1d */ /* 0x000fec0000010000 */
[----:B------:R-:W-:Y:S05]  /*0c60*/  @P4 BRA `(.L_x_1) ;  /* 0xfffffff800a44947 */ /* 0x000fea000383ffff */
[----:B------:R-:W-:Y:S01]  /*0c70*/  MOV R35, R26 ;  /* 0x0000001a00237202 */ /* 0x000fe20000000f00 */
[----:B------:R-:W-:-:S12]  /*0c80*/  UIADD3 UR4, UPT, UPT, UR4, 0x2, URZ ;  /* 0x0000000204047890 */ /* 0x000fd8000fffe0ff */
.L_x_0:
[----:B0-----:R-:W0:Y:S02]  /*0c90*/  LDC R21, c[0x0][0x390] ;  /* 0x0000e400ff157b82 */ /* 0x001e240000000800 */
[----:B0-----:R-:W-:-:S04]  /*0ca0*/  LOP3.LUT R0, R21, 0x1, RZ, 0xc0, !PT ;  /* 0x0000000115007812 */ /* 0x001fc800078ec0ff */
[----:B------:R-:W-:-:S13]  /*0cb0*/  ISETP.NE.U32.AND P2, PT, R0, 0x1, PT ;  /* 0x000000010000780c */ /* 0x000fda0003f45070 */
[----:B------:R-:W-:Y:S05]  /*0cc0*/  @P2 EXIT ;  /* 0x000000000000294d */ /* 0x000fea0003800000 */
[----:B------:R-:W0:Y:S01]  /*0cd0*/  S2R R11, SR_TID.X ;  /* 0x00000000000b7919 */ /* 0x000e220000002100 */
[----:B------:R-:W1:Y:S01]  /*0ce0*/  @!P3 LDC.64 R14, c[0x0][0x388] ;  /* 0x0000e200ff0ebb82 */ /* 0x000e620000000a00 */
[----:B------:R-:W-:Y:S01]  /*0cf0*/  @!P3 IMAD R4, R3, R21, R4 ;  /* 0x000000150304b224 */ /* 0x000fe200078e0204 */
[----:B------:R-:W2:Y:S01]  /*0d00*/  S2R R0, SR_TID.Y ;  /* 0x0000000000007919 */ /* 0x000ea20000002200 */
[----:B0-----:R-:W-:Y:S01]  /*0d10*/  ISETP.NE.AND P2, PT, R11, RZ, PT ;  /* 0x000000ff0b00720c */ /* 0x001fe20003f45270 */
[----:B------:R-:W-:Y:S01]  /*0d20*/  IMAD R11, R6, UR4, RZ ;  /* 0x00000004060b7c24 */ /* 0x000fe2000f8e02ff */
[----:B--2---:R-:W-:-:S03]  /*0d30*/  IADD3 R0, PT, PT, R0, 0x1, RZ ;  /* 0x0000000100007810 */ /* 0x004fc60007ffe0ff */
[----:B------:R-:W-:Y:S01]  /*0d40*/  IMAD.WIDE R16, R11, 0x4, R16 ;  /* 0x000000040b107825 */ /* 0x000fe200078e0210 */
[----:B------:R-:W-:Y:S02]  /*0d50*/  @!P3 IADD3 R13, PT, PT, R4, R11, RZ ;  /* 0x0000000b040db210 */ /* 0x000fe40007ffe0ff */
[----:B------:R-:W-:Y:S02]  /*0d60*/  IADD3 R0, PT, PT, R0, R3, RZ ;  /* 0x0000000300007210 */ /* 0x000fe40007ffe0ff */
[----:B------:R-:W2:Y:S01]  /*0d70*/  @P1 LDG.E R4, desc[UR6][R16.64+0x4] ;  /* 0x0000040610041981 */ /* 0x000ea2000c1e1900 */
[----:B-1----:R-:W-:Y:S02]  /*0d80*/  @!P3 IMAD.WIDE R14, R13, 0x4, R14 ;  /* 0x000000040d0eb825 */ /* 0x002fe400078e020e */
[----:B------:R-:W0:Y:S02]  /*0d90*/  @!P2 LDC.64 R18, c[0x0][0x388] ;  /* 0x0000e200ff12ab82 */ /* 0x000e240000000a00 */
[----:B------:R-:W-:-:S02]  /*0da0*/  @!P2 IMAD R2, R0, R21, R2 ;  /* 0x000000150002a224 */ /* 0x000fc400078e0202 */
[----:B------:R-:W3:Y:S03]  /*0db0*/  LDG.E R0, desc[UR6][R16.64] ;  /* 0x0000000610007981 */ /* 0x000ee6000c1e1900 */
[----:B------:R-:W-:Y:S01]  /*0dc0*/  @!P2 IADD3 R3, PT, PT, R2, R11, RZ ;  /* 0x0000000b0203a210 */ /* 0x000fe20007ffe0ff */
[----:B------:R-:W5:Y:S04]  /*0dd0*/  @!P3 LDG.E R14, desc[UR6][R14.64] ;  /* 0x000000060e0eb981 */ /* 0x000f68000c1e1900 */
[----:B0-----:R-:W-:-:S04]  /*0de0*/  @!P2 IMAD.WIDE R18, R3, 0x4, R18 ;  /* 0x000000040312a825 */ /* 0x001fc800078e0212 */
[----:B------:R-:W-:Y:S02]  /*0df0*/  @P0 IMAD.WIDE.U32 R2, R21, 0x4, R16 ;  /* 0x0000000415020825 */ /* 0x000fe400078e0010 */
[----:B------:R-:W4:Y:S04]  /*0e00*/  @!P2 LDG.E R19, desc[UR6][R18.64] ;  /* 0x000000061213a981 */ /* 0x000f28000c1e1900 */
[----:B------:R0:W5:Y:S01]  /*0e10*/  @P0 LDG.E R21, desc[UR6][R2.64] ;  /* 0x0000000602150981 */ /* 0x000162000c1e1900 */
[----:B------:R-:W-:Y:S01]  /*0e20*/  UMOV UR4, 0x9999999a ;  /* 0x9999999a00047882 */ /* 0x000fe20000000000 */
[----:B------:R-:W-:Y:S01]  /*0e30*/  UMOV UR5, 0x3fe99999 ;  /* 0x3fe9999900057882 */ /* 0x000fe20000000000 */
[----:B0-----:R-:W0:Y:S01]  /*0e40*/  LDC.64 R2, c[0x0][0x380] ;  /* 0x0000e000ff027b82 */ /* 0x001e220000000a00 */
[----:B------:R-:W-:-:S05]  /*0e50*/  IADD3 R5, PT, PT, R5, R11, -R6 ;  /* 0x0000000b05057210 */ /* 0x000fca0007ffe806 */
[----:B0-----:R-:W-:Y:S01]  /*0e60*/  IMAD.WIDE R2, R5, 0x4, R2 ;  /* 0x0000000405027825 */ /* 0x001fe200078e0202 */
[----:B---3--:R-:W-:Y:S04]  /*0e70*/  STS [R7+0x4], R0 ;  /* 0x0000040007007388 */ /* 0x008fe80000000800 */
[----:B----4-:R-:W-:Y:S04]  /*0e80*/  @!P2 STS [R8], R19 ;  /* 0x000000130800a388 */ /* 0x010fe80000000800 */
[----:B--2---:R-:W-:Y:S04]  /*0e90*/  @P1 STS [R7+0x8], R4 ;  /* 0x0000080407001388 */ /* 0x004fe80000000800 */
[----:B-----5:R-:W-:Y:S04]  /*0ea0*/  @!P3 STS [R9+0x4], R14 ;  /* 0x0000040e0900b388 */ /* 0x020fe80000000800 */
[----:B------:R-:W-:Y:S01]  /*0eb0*/  @P0 STS [R10+0x4], R21 ;  /* 0x000004150a000388 */ /* 0x000fe20000000800 */
[----:B------:R-:W-:Y:S06]  /*0ec0*/  BAR.SYNC.DEFER_BLOCKING 0x0 ;  /* 0x0000000000007b1d */ /* 0x000fec0000010000 */
[----:B------:R-:W0:Y:S02]  /*0ed0*/  LDS R20, [R7+0x4] ;  /* 0x0000040007147984 */ /* 0x000e240000000800 */
[----:B0-----:R-:W-:-:S04]  /*0ee0*/  FADD R35, R20, R35 ;  /* 0x0000002314237221 */ /* 0x001fc80000000000 */
[----:B------:R-:W-:-:S04]  /*0ef0*/  FADD R35, R35, R12 ;  /* 0x0000000c23237221 */ /* 0x000fc80000000000 */
[----:B------:R-:W0:Y:S02]  /*0f00*/  F2F.F64.F32 R12, R35 ;  /* 0x00000023000c7310 */ /* 0x000e240000201800 */
[----:B0-----:R-:W-:-:S10]  /*0f10*/  DMUL R12, R12, UR4 ;  /* 0x000000040c0c7c28 */ /* 0x001fd40008000000 */
[----:B------:R-:W0:Y:S02]  /*0f20*/  F2F.F32.F64 R13, R12 ;  /* 0x0000000c000d7310 */ /* 0x000e240000301000 */
[----:B0-----:R-:W-:Y:S01]  /*0f30*/  STG.E desc[UR6][R2.64], R13 ;  /* 0x0000000d02007986 */ /* 0x001fe2000c101906 */
[----:B------:R-:W-:Y:S06]  /*0f40*/  BAR.SYNC.DEFER_BLOCKING 0x0 ;  /* 0x0000000000007b1d */ /* 0x000fec0000010000 */
[----:B------:R-:W-:Y:S05]  /*0f50*/  EXIT ;  /* 0x000000000000794d */ /* 0x000fea0003800000 */
.L_x_2:
[----:B------:R-:W-:-:S00]  /*0f60*/  BRA `(.L_x_2) ;  /* 0xfffffffc00fc7947 */ /* 0x000fc0000383ffff */
[----:B------:R-:W-:-:S00]  /*0f70*/  NOP ;  /* 0x0000000000007918 */ /* 0x000fc00000000000 */
        /* <DEDUP_REMOVED lines=8> */
.L_x_3:


//--------------------- .nv.shared._Z6kernalPfS_i --------------------------
	.section	.nv.shared._Z6kernalPfS_i,"aw",@nobits
	.sectionflags	@""
	.align	16
	.zero		1024


//--------------------- .nv.shared.reserved.0     --------------------------
	.section	.nv.shared.reserved.0,"aw",@nobits
	.weak		__nv_reservedSMEM_offset_0_alias
	.size		__nv_reservedSMEM_offset_0_alias, 0, 64
	.other		__nv_reservedSMEM_offset_0_alias,@"STO_CUDA_RESERVED_SHARED STV_DEFAULT"
__nv_reservedSMEM_offset_0_alias:
	.zero		0
	.zero		64


//--------------------- .nv.constant0._Z6kernalPfS_i --------------------------
	.section	.nv.constant0._Z6kernalPfS_i,"a",@progbits
	.sectionflags	@""
	.align	4
.nv.constant0._Z6kernalPfS_i:
	.zero		916


//--------------------- SYMBOLS --------------------------

	.type		.nv.reservedSmem.offset0,@object
	.size		.nv.reservedSmem.offset0,0x4
	.type		.nv.reservedSmem.cap,@object
	.size		.nv.reservedSmem.cap,0x4
